//
// Generated by NVIDIA NVVM Compiler
//
// Compiler Build ID: CL-36424714
// Cuda compilation tools, release 13.0, V13.0.88
// Based on NVVM 20.0.0
//

.version 9.0
.target sm_100
.address_size 64

	// .globl	_Z4scanPiS_i

.visible .entry _Z4scanPiS_i(
	.param .u64 .ptr .align 1 _Z4scanPiS_i_param_0,
	.param .u64 .ptr .align 1 _Z4scanPiS_i_param_1,
	.param .u32 _Z4scanPiS_i_param_2
)
{
	.reg .pred 	%p<4>;
	.reg .b32 	%r<15>;
	.reg .b64 	%rd<10>;

	ld.param.u64 	%rd4, [_Z4scanPiS_i_param_0];
	ld.param.u64 	%rd5, [_Z4scanPiS_i_param_1];
	ld.param.u32 	%r4, [_Z4scanPiS_i_param_2];
	cvta.to.global.u64 	%rd1, %rd5;
	mov.u32 	%r5, %ctaid.x;
	mov.u32 	%r6, %ntid.x;
	mov.u32 	%r7, %tid.x;
	mad.lo.s32 	%r1, %r5, %r6, %r7;
	setp.lt.s32 	%p1, %r4, 2;
	@%p1 bra 	$L__BB0_5;
	cvta.to.global.u64 	%rd6, %rd4;
	mul.wide.s32 	%rd7, %r1, 4;
	add.s64 	%rd2, %rd6, %rd7;
	add.s64 	%rd3, %rd1, %rd7;
	mov.b32 	%r14, 1;
$L__BB0_2:
	ld.global.u32 	%r9, [%rd2];
	st.global.u32 	[%rd3], %r9;
	bar.sync 	0;
	setp.lt.s32 	%p2, %r1, %r14;
	@%p2 bra 	$L__BB0_4;
	sub.s32 	%r10, %r1, %r14;
	mul.wide.s32 	%rd8, %r10, 4;
	add.s64 	%rd9, %rd1, %rd8;
	ld.global.u32 	%r11, [%rd9];
	ld.global.u32 	%r12, [%rd2];
	add.s32 	%r13, %r12, %r11;
	st.global.u32 	[%rd2], %r13;
$L__BB0_4:
	bar.sync 	0;
	shl.b32 	%r14, %r14, 1;
	setp.lt.s32 	%p3, %r14, %r4;
	@%p3 bra 	$L__BB0_2;
$L__BB0_5:
	ret;

}


// ===== COMPILED SASS (sm_100) =====

	.target	sm_100

	.elftype	@"ET_EXEC"


//--------------------- .note.nv.tkinfo           --------------------------
	.section	.note.nv.tkinfo,"",@"SHT_NOTE"
	.sectionflags	@"SHF_NOTE_NV_TKINFO"
	.tkinfo
        /*0018*/ 	.word	0x00000002
        /*0030*/ 	.string	""
        /*0030*/ 	.string	"ptxas"
        /*0030*/ 	.string	"Cuda compilation tools, release 13.0, V13.0.88"
        /*0030*/ 	.string	"Build cuda_13.0.r13.0/compiler.36424714_0"
        /*0030*/ 	.string	"-arch sm_100 -m 64 "



//--------------------- .note.nv.cuinfo           --------------------------
	.section	.note.nv.cuinfo,"",@"SHT_NOTE"
	.sectionflags	@"SHF_NOTE_NV_CUINFO"
        /*0018*/ 	.short	0x0002
        /*001a*/ 	.short	0x0064
        /*001c*/ 	.short	0x0082
	.zero		2


//--------------------- .nv.info                  --------------------------
	.section	.nv.info,"",@"SHT_CUDA_INFO"
	.align	4


	//----- nvinfo : EIATTR_REGCOUNT
	.align		4
        /*0000*/ 	.byte	0x04, 0x2f
        /*0002*/ 	.short	(.L_1 - .L_0)
	.align		4
.L_0:
        /*0004*/ 	.word	index@(_Z4scanPiS_i)
        /*0008*/ 	.word	0x00000010


	//----- nvinfo : EIATTR_FRAME_SIZE
	.align		4
.L_1:
        /*000c*/ 	.byte	0x04, 0x11
        /*000e*/ 	.short	(.L_3 - .L_2)
	.align		4
.L_2:
        /*0010*/ 	.word	index@(_Z4scanPiS_i)
        /*0014*/ 	.word	0x00000000


	//----- nvinfo : EIATTR_MIN_STACK_SIZE
	.align		4
.L_3:
        /*0018*/ 	.byte	0x04, 0x12
        /*001a*/ 	.short	(.L_5 - .L_4)
	.align		4
.L_4:
        /*001c*/ 	.word	index@(_Z4scanPiS_i)
        /*0020*/ 	.word	0x00000000
.L_5:


//--------------------- .nv.compat                --------------------------
	.section	.nv.compat,"",@"SHT_CUDA_COMPAT_INFO"
	.align	4
        /*0000*/ 	.byte	0x02, 0x09, 0x00, 0x00, 0x02, 0x02, 0x01, 0x00, 0x02, 0x05, 0x05, 0x00, 0x03, 0x07, 0x01, 0x01
        /*0010*/ 	.byte	0x02, 0x03, 0x00, 0x00, 0x02, 0x06, 0x01, 0x00, 0x04, 0x0b, 0x08, 0x00, 0x09, 0x00, 0x00, 0x00
        /*0020*/ 	.byte	0x00, 0x00, 0x00, 0x00


//--------------------- .nv.info._Z4scanPiS_i     --------------------------
	.section	.nv.info._Z4scanPiS_i,"",@"SHT_CUDA_INFO"
	.sectionflags	@""
	.align	4


	//----- nvinfo : EIATTR_CUDA_API_VERSION
	.align		4
        /*0000*/ 	.byte	0x04, 0x37
        /*0002*/ 	.short	(.L_7 - .L_6)
.L_6:
        /*0004*/ 	.word	0x00000082


	//----- nvinfo : EIATTR_KPARAM_INFO
	.align		4
.L_7:
        /*0008*/ 	.byte	0x04, 0x17
        /*000a*/ 	.short	(.L_9 - .L_8)
.L_8:
        /*000c*/ 	.word	0x00000000
        /*0010*/ 	.short	0x0002
        /*0012*/ 	.short	0x0010
        /*0014*/ 	.byte	0x00, 0xf0, 0x11, 0x00


	//----- nvinfo : EIATTR_KPARAM_INFO
	.align		4
.L_9:
        /*0018*/ 	.byte	0x04, 0x17
        /*001a*/ 	.short	(.L_11 - .L_10)
.L_10:
        /*001c*/ 	.word	0x00000000
        /*0020*/ 	.short	0x0001
        /*0022*/ 	.short	0x0008
        /*0024*/ 	.byte	0x00, 0xf5, 0x21, 0x00


	//----- nvinfo : EIATTR_KPARAM_INFO
	.align		4
.L_11:
        /*0028*/ 	.byte	0x04, 0x17
        /*002a*/ 	.short	(.L_13 - .L_12)
.L_12:
        /*002c*/ 	.word	0x00000000
        /*0030*/ 	.short	0x0000
        /*0032*/ 	.short	0x0000
        /*0034*/ 	.byte	0x00, 0xf5, 0x21, 0x00


	//----- nvinfo : EIATTR_SPARSE_MMA_MASK
	.align		4
.L_13:
        /*0038*/ 	.byte	0x03, 0x50
        /*003a*/ 	.short	0x0000


	//----- nvinfo : EIATTR_MAXREG_COUNT
	.align		4
        /*003c*/ 	.byte	0x03, 0x1b
        /*003e*/ 	.short	0x00ff


	//----- nvinfo : EIATTR_NUM_BARRIERS
	.align		4
        /*0040*/ 	.byte	0x02, 0x4c
        /*0042*/ 	.byte	0x01
	.zero		1


	//----- nvinfo : EIATTR_MERCURY_ISA_VERSION
	.align		4
        /*0044*/ 	.byte	0x03, 0x5f
        /*0046*/ 	.short	0x0101


	//----- nvinfo : EIATTR_VRC_CTA_INIT_COUNT
	.align		4
        /*0048*/ 	.byte	0x02, 0x4a
	.zero		1
	.zero		1


	//----- nvinfo : EIATTR_EXIT_INSTR_OFFSETS
	.align		4
        /*004c*/ 	.byte	0x04, 0x1c
        /*004e*/ 	.short	(.L_15 - .L_14)


	//   ....[0]....
.L_14:
        /*0050*/ 	.word	0x00000060


	//   ....[1]....
        /*0054*/ 	.word	0x00000210


	//----- nvinfo : EIATTR_CRS_STACK_SIZE
	.align		4
.L_15:
        /*0058*/ 	.byte	0x04, 0x1e
        /*005a*/ 	.short	(.L_17 - .L_16)
.L_16:
        /*005c*/ 	.word	0x00000000


	//----- nvinfo : EIATTR_CBANK_PARAM_SIZE
	.align		4
.L_17:
        /*0060*/ 	.byte	0x03, 0x19
        /*0062*/ 	.short	0x0014


	//----- nvinfo : EIATTR_PARAM_CBANK
	.align		4
        /*0064*/ 	.byte	0x04, 0x0a
        /*0066*/ 	.short	(.L_19 - .L_18)
	.align		4
.L_18:
        /*0068*/ 	.word	index@(.nv.constant0._Z4scanPiS_i)
        /*006c*/ 	.short	0x0380
        /*006e*/ 	.short	0x0014


	//----- nvinfo : EIATTR_SW_WAR
	.align		4
.L_19:
        /*0070*/ 	.byte	0x04, 0x36
        /*0072*/ 	.short	(.L_21 - .L_20)
.L_20:
        /*0074*/ 	.word	0x00000008
.L_21:


//--------------------- .nv.callgraph             --------------------------
	.section	.nv.callgraph,"",@"SHT_CUDA_CALLGRAPH"
	.align	4
	.sectionentsize	8
	.align		4
        /*0000*/ 	.word	0x00000000
	.align		4
        /*0004*/ 	.word	0xffffffff
	.align		4
        /*0008*/ 	.word	0x00000000
	.align		4
        /*000c*/ 	.word	0xfffffffe
	.align		4
        /*0010*/ 	.word	0x00000000
	.align		4
        /*0014*/ 	.word	0xfffffffd
	.align		4
        /*0018*/ 	.word	0x00000000
	.align		4
        /*001c*/ 	.word	0xfffffffc


//--------------------- .text._Z4scanPiS_i        --------------------------
	.section	.text._Z4scanPiS_i,"ax",@progbits
	.align	128
        .global         _Z4scanPiS_i
        .type           _Z4scanPiS_i,@function
        .size           _Z4scanPiS_i,(.L_x_4 - _Z4scanPiS_i)
        .other          _Z4scanPiS_i,@"STO_CUDA_ENTRY STV_DEFAULT"
_Z4scanPiS_i:
.text._Z4scanPiS_i:
[----:B------:R-:W-:Y:S08]  /*0000*/  LDC R1, c[0x0][0x37c] ;  /* 0x0000df00ff017b82 */ /* 0x000ff00000000800 */
[----:B------:R-:W0:Y:S08]  /*0010*/  LDC R0, c[0x0][0x390] ;  /* 0x0000e400ff007b82 */ /* 0x000e300000000800 */
[----:B------:R-:W1:Y:S08]  /*0020*/  LDC R11, c[0x0][0x360] ;  /* 0x0000d800ff0b7b82 */ /* 0x000e700000000800 */
[----:B------:R-:W2:Y:S01]  /*0030*/  S2UR UR4, SR_CTAID.X ;  /* 0x00000000000479c3 */ /* 0x000ea20000002500 */
[----:B0-----:R-:W-:-:S02]  /*0040*/  ISETP.GE.AND P0, PT, R0, 0x2, PT ;  /* 0x000000020000780c */ /* 0x001fc40003f06270 */
[----:B------:R-:W0:Y:S11]  /*0050*/  S2R R0, SR_TID.X ;  /* 0x0000000000007919 */ /* 0x000e360000002100 */
[----:B-12---:R-:W-:Y:S05]  /*0060*/  @!P0 EXIT ;  /* 0x000000000000894d */ /* 0x006fea0003800000 */
[----:B------:R-:W1:Y:S01]  /*0070*/  LDC.64 R2, c[0x0][0x380] ;  /* 0x0000e000ff027b82 */ /* 0x000e620000000a00 */
[----:B0-----:R-:W-:Y:S01]  /*0080*/  IMAD R11, R11, UR4, R0 ;  /* 0x000000040b0b7c24 */ /* 0x001fe2000f8e0200 */
[----:B------:R-:W0:Y:S01]  /*0090*/  LDCU.64 UR6, c[0x0][0x358] ;  /* 0x00006b00ff0677ac */ /* 0x000e220008000a00 */
[----:B------:R-:W2:Y:S05]  /*00a0*/  LDCU UR5, c[0x0][0x390] ;  /* 0x00007200ff0577ac */ /* 0x000eaa0008000800 */
[----:B------:R-:W3:Y:S01]  /*00b0*/  LDC.64 R4, c[0x0][0x388] ;  /* 0x0000e200ff047b82 */ /* 0x000ee20000000a00 */
[----:B------:R-:W-:-:S07]  /*00c0*/  UMOV UR4, 0x1 ;  /* 0x0000000100047882 */ /* 0x000fce0000000000 */
[----:B------:R-:W4:Y:S01]  /*00d0*/  LDC.64 R8, c[0x0][0x388] ;  /* 0x0000e200ff087b82 */ /* 0x000f220000000a00 */
[----:B-1----:R-:W-:-:S04]  /*00e0*/  IMAD.WIDE R2, R11, 0x4, R2 ;  /* 0x000000040b027825 */ /* 0x002fc800078e0202 */
[----:B0-23--:R-:W-:-:S07]  /*00f0*/  IMAD.WIDE R4, R11, 0x4, R4 ;  /* 0x000000040b047825 */ /* 0x00dfce00078e0204 */
.L_x_2:
[----:B0-----:R-:W2:Y:S01]  /*0100*/  LDG.E R7, desc[UR6][R2.64] ;  /* 0x0000000602077981 */ /* 0x001ea2000c1e1900 */
[----:B------:R-:W-:Y:S01]  /*0110*/  ISETP.GE.AND P0, PT, R11, UR4, PT ;  /* 0x000000040b007c0c */ /* 0x000fe2000bf06270 */
[----:B------:R-:W-:Y:S02]  /*0120*/  BSSY.RECONVERGENT B0, `(.L_x_0) ;  /* 0x000000a000007945 */ /* 0x000fe40003800200 */
[----:B--2---:R0:W-:Y:S01]  /*0130*/  STG.E desc[UR6][R4.64], R7 ;  /* 0x0000000704007986 */ /* 0x0041e2000c101906 */
[----:B------:R-:W-:Y:S09]  /*0140*/  BAR.SYNC.DEFER_BLOCKING 0x0 ;  /* 0x0000000000007b1d */ /* 0x000ff20000010000 */
[----:B-1----:R-:W-:Y:S05]  /*0150*/  @!P0 BRA `(.L_x_1) ;  /* 0x0000000000188947 */ /* 0x002fea0003800000 */
[----:B0-----:R-:W-:Y:S01]  /*0160*/  IADD3 R7, PT, PT, R11, -UR4, RZ ;  /* 0x800000040b077c10 */ /* 0x001fe2000fffe0ff */
[----:B------:R-:W2:Y:S04]  /*0170*/  LDG.E R13, desc[UR6][R2.64] ;  /* 0x00000006020d7981 */ /* 0x000ea8000c1e1900 */
[----:B----4-:R-:W-:-:S06]  /*0180*/  IMAD.WIDE R6, R7, 0x4, R8 ;  /* 0x0000000407067825 */ /* 0x010fcc00078e0208 */
[----:B------:R-:W2:Y:S02]  /*0190*/  LDG.E R6, desc[UR6][R6.64] ;  /* 0x0000000606067981 */ /* 0x000ea4000c1e1900 */
[----:B--2---:R-:W-:-:S05]  /*01a0*/  IADD3 R13, PT, PT, R6, R13, RZ ;  /* 0x0000000d060d7210 */ /* 0x004fca0007ffe0ff */
[----:B------:R1:W-:Y:S02]  /*01b0*/  STG.E desc[UR6][R2.64], R13 ;  /* 0x0000000d02007986 */ /* 0x0003e4000c101906 */
.L_x_1:
[----:B------:R-:W-:Y:S05]  /*01c0*/  BSYNC.RECONVERGENT B0 ;  /* 0x0000000000007941 */ /* 0x000fea0003800200 */
.L_x_0:
[----:B------:R-:W-:Y:S01]  /*01d0*/  BAR.SYNC.DEFER_BLOCKING 0x0 ;  /* 0x0000000000007b1d */ /* 0x000fe20000010000 */
[----:B------:R-:W-:-:S04]  /*01e0*/  USHF.L.U32 UR4, UR4, 0x1, URZ ;  /* 0x0000000104047899 */ /* 0x000fc800080006ff */
[----:B------:R-:W-:-:S09]  /*01f0*/  UISETP.GE.AND UP0, UPT, UR4, UR5, UPT ;  /* 0x000000050400728c */ /* 0x000fd2000bf06270 */
[----:B------:R-:W-:Y:S05]  /*0200*/  BRA.U !UP0, `(.L_x_2) ;  /* 0xfffffffd08bc7547 */ /* 0x000fea000b83ffff */
[----:B------:R-:W-:Y:S05]  /*0210*/  EXIT ;  /* 0x000000000000794d */ /* 0x000fea0003800000 */
.L_x_3:
[----:B------:R-:W-:-:S00]  /*0220*/  BRA `(.L_x_3) ;  /* 0xfffffffc00fc7947 */ /* 0x000fc0000383ffff */
[----:B------:R-:W-:-:S00]  /*0230*/  NOP ;  /* 0x0000000000007918 */ /* 0x000fc00000000000 */
        /* <DEDUP_REMOVED lines=12> */
.L_x_4:


//--------------------- .nv.shared.reserved.0     --------------------------
	.section	.nv.shared.reserved.0,"aw",@nobits
	.weak		__nv_reservedSMEM_offset_0_alias
	.size		__nv_reservedSMEM_offset_0_alias, 0, 64
	.other		__nv_reservedSMEM_offset_0_alias,@"STO_CUDA_RESERVED_SHARED STV_DEFAULT"
__nv_reservedSMEM_offset_0_alias:
	.zero		0
	.zero		64


//--------------------- .nv.constant0._Z4scanPiS_i --------------------------
	.section	.nv.constant0._Z4scanPiS_i,"a",@progbits
	.sectionflags	@""
	.align	4
.nv.constant0._Z4scanPiS_i:
	.zero		916


//--------------------- SYMBOLS --------------------------

	.type		.nv.reservedSmem.offset0,@object
	.size		.nv.reservedSmem.offset0,0x4
